//
// Generated by NVIDIA NVVM Compiler
//
// Compiler Build ID: CL-36424714
// Cuda compilation tools, release 13.0, V13.0.88
// Based on NVVM 20.0.0
//

.version 9.0
.target sm_100
.address_size 64

	// .globl	_Z10hello_cudav
.extern .func  (.param .b32 func_retval0) vprintf
(
	.param .b64 vprintf_param_0,
	.param .b64 vprintf_param_1
)
;
.global .align 1 .b8 $str[19] = {72, 101, 108, 108, 111, 32, 67, 85, 68, 65, 32, 119, 111, 114, 108, 100, 32, 10};
.global .align 1 .b8 $str$1[32] = {103, 114, 105, 100, 73, 68, 120, 46, 120, 32, 58, 32, 37, 100, 44, 32, 103, 114, 105, 100, 73, 68, 120, 46, 121, 32, 58, 32, 37, 100, 10};

.visible .entry _Z10hello_cudav()
{
	.reg .b32 	%r<3>;
	.reg .b64 	%rd<3>;

	mov.u64 	%rd1, $str;
	cvta.global.u64 	%rd2, %rd1;
	{ // callseq 0, 0
	.param .b64 param0;
	st.param.b64 	[param0], %rd2;
	.param .b64 param1;
	st.param.b64 	[param1], 0;
	.param .b32 retval0;
	call.uni (retval0), 
	vprintf, 
	(
	param0, 
	param1
	);
	ld.param.b32 	%r1, [retval0];
	} // callseq 0
	ret;

}
	// .globl	_Z15print_threadIdxv
.visible .entry _Z15print_threadIdxv()
{
	.local .align 8 .b8 	__local_depot1[8];
	.reg .b64 	%SP;
	.reg .b64 	%SPL;
	.reg .b32 	%r<5>;
	.reg .b64 	%rd<5>;

	mov.u64 	%SPL, __local_depot1;
	cvta.local.u64 	%SP, %SPL;
	add.u64 	%rd1, %SP, 0;
	add.u64 	%rd2, %SPL, 0;
	mov.u32 	%r1, %ctaid.x;
	mov.u32 	%r2, %ctaid.y;
	st.local.v2.u32 	[%rd2], {%r1, %r2};
	mov.u64 	%rd3, $str$1;
	cvta.global.u64 	%rd4, %rd3;
	{ // callseq 1, 0
	.param .b64 param0;
	st.param.b64 	[param0], %rd4;
	.param .b64 param1;
	st.param.b64 	[param1], %rd1;
	.param .b32 retval0;
	call.uni (retval0), 
	vprintf, 
	(
	param0, 
	param1
	);
	ld.param.b32 	%r3, [retval0];
	} // callseq 1
	ret;

}


// ===== COMPILED SASS (sm_100) =====

	.target	sm_100

	.elftype	@"ET_EXEC"


//--------------------- .note.nv.tkinfo           --------------------------
	.section	.note.nv.tkinfo,"",@"SHT_NOTE"
	.sectionflags	@"SHF_NOTE_NV_TKINFO"
	.tkinfo
        /*0018*/ 	.word	0x00000002
        /*0030*/ 	.string	""
        /*0030*/ 	.string	"ptxas"
        /*0030*/ 	.string	"Cuda compilation tools, release 13.0, V13.0.88"
        /*0030*/ 	.string	"Build cuda_13.0.r13.0/compiler.36424714_0"
        /*0030*/ 	.string	"-arch sm_100 -m 64 "



//--------------------- .note.nv.cuinfo           --------------------------
	.section	.note.nv.cuinfo,"",@"SHT_NOTE"
	.sectionflags	@"SHF_NOTE_NV_CUINFO"
        /*0018*/ 	.short	0x0002
        /*001a*/ 	.short	0x0064
        /*001c*/ 	.short	0x0082
	.zero		2


//--------------------- .nv.info                  --------------------------
	.section	.nv.info,"",@"SHT_CUDA_INFO"
	.align	4


	//----- nvinfo : EIATTR_REGCOUNT
	.align		4
        /*0000*/ 	.byte	0x04, 0x2f
        /*0002*/ 	.short	(.L_3 - .L_2)
	.align		4
.L_2:
        /*0004*/ 	.word	index@(_Z10hello_cudav)
        /*0008*/ 	.word	0x00000018


	//----- nvinfo : EIATTR_FRAME_SIZE
	.align		4
.L_3:
        /*000c*/ 	.byte	0x04, 0x11
        /*000e*/ 	.short	(.L_5 - .L_4)
	.align		4
.L_4:
        /*0010*/ 	.word	index@(_Z10hello_cudav)
        /*0014*/ 	.word	0x00000000


	//----- nvinfo : EIATTR_REGCOUNT
	.align		4
.L_5:
        /*0018*/ 	.byte	0x04, 0x2f
        /*001a*/ 	.short	(.L_7 - .L_6)
	.align		4
.L_6:
        /*001c*/ 	.word	index@(_Z15print_threadIdxv)
        /*0020*/ 	.word	0x00000018


	//----- nvinfo : EIATTR_FRAME_SIZE
	.align		4
.L_7:
        /*0024*/ 	.byte	0x04, 0x11
        /*0026*/ 	.short	(.L_9 - .L_8)
	.align		4
.L_8:
        /*0028*/ 	.word	index@(_Z15print_threadIdxv)
        /*002c*/ 	.word	0x00000008


	//----- nvinfo : EIATTR_MIN_STACK_SIZE
	.align		4
.L_9:
        /*0030*/ 	.byte	0x04, 0x12
        /*0032*/ 	.short	(.L_11 - .L_10)
	.align		4
.L_10:
        /*0034*/ 	.word	index@(_Z15print_threadIdxv)
        /*0038*/ 	.word	0x00000008


	//----- nvinfo : EIATTR_MIN_STACK_SIZE
	.align		4
.L_11:
        /*003c*/ 	.byte	0x04, 0x12
        /*003e*/ 	.short	(.L_13 - .L_12)
	.align		4
.L_12:
        /*0040*/ 	.word	index@(_Z10hello_cudav)
        /*0044*/ 	.word	0x00000000
.L_13:


//--------------------- .nv.compat                --------------------------
	.section	.nv.compat,"",@"SHT_CUDA_COMPAT_INFO"
	.align	4
        /*0000*/ 	.byte	0x02, 0x09, 0x00, 0x00, 0x02, 0x02, 0x01, 0x00, 0x02, 0x05, 0x05, 0x00, 0x03, 0x07, 0x01, 0x01
        /*0010*/ 	.byte	0x02, 0x03, 0x00, 0x00, 0x02, 0x06, 0x01, 0x00, 0x04, 0x0b, 0x08, 0x00, 0x09, 0x00, 0x00, 0x00
        /*0020*/ 	.byte	0x00, 0x00, 0x00, 0x00


//--------------------- .nv.info._Z15print_threadIdxv --------------------------
	.section	.nv.info._Z15print_threadIdxv,"",@"SHT_CUDA_INFO"
	.sectionflags	@""
	.align	4


	//----- nvinfo : EIATTR_CUDA_API_VERSION
	.align		4
        /*0000*/ 	.byte	0x04, 0x37
        /*0002*/ 	.short	(.L_15 - .L_14)
.L_14:
        /*0004*/ 	.word	0x00000082


	//----- nvinfo : EIATTR_SPARSE_MMA_MASK
	.align		4
.L_15:
        /*0008*/ 	.byte	0x03, 0x50
        /*000a*/ 	.short	0x0000


	//----- nvinfo : EIATTR_MAXREG_COUNT
	.align		4
        /*000c*/ 	.byte	0x03, 0x1b
        /*000e*/ 	.short	0x00ff


	//----- nvinfo : EIATTR_EXTERNS
	.align		4
        /*0010*/ 	.byte	0x04, 0x0f
        /*0012*/ 	.short	(.L_17 - .L_16)


	//   ....[0]....
	.align		4
.L_16:
        /*0014*/ 	.word	index@(vprintf)


	//----- nvinfo : EIATTR_MERCURY_ISA_VERSION
	.align		4
.L_17:
        /*0018*/ 	.byte	0x03, 0x5f
        /*001a*/ 	.short	0x0101


	//----- nvinfo : EIATTR_VRC_CTA_INIT_COUNT
	.align		4
        /*001c*/ 	.byte	0x02, 0x4a
	.zero		1
	.zero		1


	//----- nvinfo : EIATTR_SYSCALL_OFFSETS
	.align		4
        /*0020*/ 	.byte	0x04, 0x46
        /*0022*/ 	.short	(.L_19 - .L_18)


	//   ....[0]....
.L_18:
        /*0024*/ 	.word	0x000000f0


	//----- nvinfo : EIATTR_EXIT_INSTR_OFFSETS
	.align		4
.L_19:
        /*0028*/ 	.byte	0x04, 0x1c
        /*002a*/ 	.short	(.L_21 - .L_20)


	//   ....[0]....
.L_20:
        /*002c*/ 	.word	0x00000100


	//----- nvinfo : EIATTR_SW_WAR
	.align		4
.L_21:
        /*0030*/ 	.byte	0x04, 0x36
        /*0032*/ 	.short	(.L_23 - .L_22)
.L_22:
        /*0034*/ 	.word	0x00000008
.L_23:


//--------------------- .nv.info._Z10hello_cudav  --------------------------
	.section	.nv.info._Z10hello_cudav,"",@"SHT_CUDA_INFO"
	.sectionflags	@""
	.align	4


	//----- nvinfo : EIATTR_CUDA_API_VERSION
	.align		4
        /*0000*/ 	.byte	0x04, 0x37
        /*0002*/ 	.short	(.L_25 - .L_24)
.L_24:
        /*0004*/ 	.word	0x00000082


	//----- nvinfo : EIATTR_SPARSE_MMA_MASK
	.align		4
.L_25:
        /*0008*/ 	.byte	0x03, 0x50
        /*000a*/ 	.short	0x0000


	//----- nvinfo : EIATTR_MAXREG_COUNT
	.align		4
        /*000c*/ 	.byte	0x03, 0x1b
        /*000e*/ 	.short	0x00ff


	//----- nvinfo : EIATTR_EXTERNS
	.align		4
        /*0010*/ 	.byte	0x04, 0x0f
        /*0012*/ 	.short	(.L_27 - .L_26)


	//   ....[0]....
	.align		4
.L_26:
        /*0014*/ 	.word	index@(vprintf)


	//----- nvinfo : EIATTR_MERCURY_ISA_VERSION
	.align		4
.L_27:
        /*0018*/ 	.byte	0x03, 0x5f
        /*001a*/ 	.short	0x0101


	//----- nvinfo : EIATTR_VRC_CTA_INIT_COUNT
	.align		4
        /*001c*/ 	.byte	0x02, 0x4a
	.zero		1
	.zero		1


	//----- nvinfo : EIATTR_SYSCALL_OFFSETS
	.align		4
        /*0020*/ 	.byte	0x04, 0x46
        /*0022*/ 	.short	(.L_29 - .L_28)


	//   ....[0]....
.L_28:
        /*0024*/ 	.word	0x00000080


	//----- nvinfo : EIATTR_EXIT_INSTR_OFFSETS
	.align		4
.L_29:
        /*0028*/ 	.byte	0x04, 0x1c
        /*002a*/ 	.short	(.L_31 - .L_30)


	//   ....[0]....
.L_30:
        /*002c*/ 	.word	0x00000090


	//----- nvinfo : EIATTR_SW_WAR
	.align		4
.L_31:
        /*0030*/ 	.byte	0x04, 0x36
        /*0032*/ 	.short	(.L_33 - .L_32)
.L_32:
        /*0034*/ 	.word	0x00000008
.L_33:


//--------------------- .nv.callgraph             --------------------------
	.section	.nv.callgraph,"",@"SHT_CUDA_CALLGRAPH"
	.align	4
	.sectionentsize	8
	.align		4
        /*0000*/ 	.word	0x00000000
	.align		4
        /*0004*/ 	.word	0xffffffff
	.align		4
        /*0008*/ 	.word	index@(_Z15print_threadIdxv)
	.align		4
        /*000c*/ 	.word	index@(vprintf)
	.align		4
        /*0010*/ 	.word	index@(_Z10hello_cudav)
	.align		4
        /*0014*/ 	.word	index@(vprintf)
	.align		4
        /*0018*/ 	.word	0x00000000
	.align		4
        /*001c*/ 	.word	0xfffffffe
	.align		4
        /*0020*/ 	.word	0x00000000
	.align		4
        /*0024*/ 	.word	0xfffffffd
	.align		4
        /*0028*/ 	.word	0x00000000
	.align		4
        /*002c*/ 	.word	0xfffffffc


//--------------------- .nv.constant4             --------------------------
	.section	.nv.constant4,"a",@progbits
	.align	8
	.align		8
.nv.constant4:
        /*0000*/ 	.dword	vprintf
	.align		8
        /*0008*/ 	.dword	$str
	.align		8
        /*0010*/ 	.dword	$str$1


//--------------------- .text._Z15print_threadIdxv --------------------------
	.section	.text._Z15print_threadIdxv,"ax",@progbits
	.align	128
        .global         _Z15print_threadIdxv
        .type           _Z15print_threadIdxv,@function
        .size           _Z15print_threadIdxv,(.L_x_4 - _Z15print_threadIdxv)
        .other          _Z15print_threadIdxv,@"STO_CUDA_ENTRY STV_DEFAULT"
_Z15print_threadIdxv:
.text._Z15print_threadIdxv:
[----:B------:R-:W0:Y:S01]  /*0000*/  LDC R1, c[0x0][0x37c] ;  /* 0x0000df00ff017b82 */ /* 0x000e220000000800 */
[----:B------:R-:W1:Y:S01]  /*0010*/  S2R R8, SR_CTAID.X ;  /* 0x0000000000087919 */ /* 0x000e620000002500 */
[----:B0-----:R-:W-:Y:S01]  /*0020*/  VIADD R1, R1, 0xfffffff8 ;  /* 0xfffffff801017836 */ /* 0x001fe20000000000 */
[----:B------:R-:W-:Y:S01]  /*0030*/  MOV R0, 0x0 ;  /* 0x0000000000007802 */ /* 0x000fe20000000f00 */
[----:B------:R-:W0:Y:S01]  /*0040*/  LDCU UR4, c[0x0][0x2f8] ;  /* 0x00005f00ff0477ac */ /* 0x000e220008000800 */
[----:B------:R-:W1:Y:S03]  /*0050*/  S2R R9, SR_CTAID.Y ;  /* 0x0000000000097919 */ /* 0x000e660000002600 */
[----:B------:R2:W3:Y:S01]  /*0060*/  LDC.64 R2, c[0x4][R0] ;  /* 0x0100000000027b82 */ /* 0x0004e20000000a00 */
[----:B------:R-:W4:Y:S01]  /*0070*/  LDCU.64 UR6, c[0x4][0x10] ;  /* 0x01000200ff0677ac */ /* 0x000f220008000a00 */
[----:B------:R-:W5:Y:S01]  /*0080*/  LDCU UR5, c[0x0][0x2fc] ;  /* 0x00005f80ff0577ac */ /* 0x000f620008000800 */
[----:B0-----:R-:W-:Y:S01]  /*0090*/  IADD3 R6, P0, PT, R1, UR4, RZ ;  /* 0x0000000401067c10 */ /* 0x001fe2000ff1e0ff */
[----:B----4-:R-:W-:Y:S01]  /*00a0*/  IMAD.U32 R4, RZ, RZ, UR6 ;  /* 0x00000006ff047e24 */ /* 0x010fe2000f8e00ff */
[----:B------:R-:W-:-:S03]  /*00b0*/  MOV R5, UR7 ;  /* 0x0000000700057c02 */ /* 0x000fc60008000f00 */
[----:B-----5:R-:W-:Y:S01]  /*00c0*/  IMAD.X R7, RZ, RZ, UR5, P0 ;  /* 0x00000005ff077e24 */ /* 0x020fe200080e06ff */
[----:B-1----:R2:W-:Y:S07]  /*00d0*/  STL.64 [R1], R8 ;  /* 0x0000000801007387 */ /* 0x0025ee0000100a00 */
[----:B------:R-:W-:-:S07]  /*00e0*/  LEPC R20, `(.L_x_0) ;  /* 0x000000001014794e */ /* 0x000fce0000000000 */
[----:B--23--:R-:W-:Y:S05]  /*00f0*/  CALL.ABS.NOINC R2 ;  /* 0x0000000002007343 */ /* 0x00cfea0003c00000 */
.L_x_0:
[----:B------:R-:W-:Y:S05]  /*0100*/  EXIT ;  /* 0x000000000000794d */ /* 0x000fea0003800000 */
.L_x_1:
[----:B------:R-:W-:-:S00]  /*0110*/  BRA `(.L_x_1) ;  /* 0xfffffffc00fc7947 */ /* 0x000fc0000383ffff */
[----:B------:R-:W-:-:S00]  /*0120*/  NOP ;  /* 0x0000000000007918 */ /* 0x000fc00000000000 */
        /* <DEDUP_REMOVED lines=13> */
.L_x_4:


//--------------------- .text._Z10hello_cudav     --------------------------
	.section	.text._Z10hello_cudav,"ax",@progbits
	.align	128
        .global         _Z10hello_cudav
        .type           _Z10hello_cudav,@function
        .size           _Z10hello_cudav,(.L_x_5 - _Z10hello_cudav)
        .other          _Z10hello_cudav,@"STO_CUDA_ENTRY STV_DEFAULT"
_Z10hello_cudav:
.text._Z10hello_cudav:
[----:B------:R-:W0:Y:S01]  /*0000*/  LDC R1, c[0x0][0x37c] ;  /* 0x0000df00ff017b82 */ /* 0x000e220000000800 */
[----:B------:R-:W-:Y:S01]  /*0010*/  MOV R0, 0x0 ;  /* 0x0000000000007802 */ /* 0x000fe20000000f00 */
[----:B------:R-:W1:Y:S01]  /*0020*/  LDCU.64 UR4, c[0x4][0x8] ;  /* 0x01000100ff0477ac */ /* 0x000e620008000a00 */
[----:B------:R-:W-:-:S05]  /*0030*/  CS2R R6, SRZ ;  /* 0x0000000000067805 */ /* 0x000fca000001ff00 */
[----:B------:R2:W3:Y:S01]  /*0040*/  LDC.64 R2, c[0x4][R0] ;  /* 0x0100000000027b82 */ /* 0x0004e20000000a00 */
[----:B-1----:R-:W-:Y:S02]  /*0050*/  IMAD.U32 R4, RZ, RZ, UR4 ;  /* 0x00000004ff047e24 */ /* 0x002fe4000f8e00ff */
[----:B--2---:R-:W-:-:S07]  /*0060*/  IMAD.U32 R5, RZ, RZ, UR5 ;  /* 0x00000005ff057e24 */ /* 0x004fce000f8e00ff */
[----:B------:R-:W-:-:S07]  /*0070*/  LEPC R20, `(.L_x_2) ;  /* 0x000000001014794e */ /* 0x000fce0000000000 */
[----:B0--3--:R-:W-:Y:S05]  /*0080*/  CALL.ABS.NOINC R2 ;  /* 0x0000000002007343 */ /* 0x009fea0003c00000 */
.L_x_2:
[----:B------:R-:W-:Y:S05]  /*0090*/  EXIT ;  /* 0x000000000000794d */ /* 0x000fea0003800000 */
.L_x_3:
        /* <DEDUP_REMOVED lines=14> */
.L_x_5:


//--------------------- .nv.global.init           --------------------------
	.section	.nv.global.init,"aw",@progbits
.nv.global.init:
	.type		$str,@object
	.size		$str,($str$1 - $str)
$str:
        /*0000*/ 	.byte	0x48, 0x65, 0x6c, 0x6c, 0x6f, 0x20, 0x43, 0x55, 0x44, 0x41, 0x20, 0x77, 0x6f, 0x72, 0x6c, 0x64
        /*0010*/ 	.byte	0x20, 0x0a, 0x00
	.type		$str$1,@object
	.size		$str$1,(.L_1 - $str$1)
$str$1:
        /*0013*/ 	.byte	0x67, 0x72, 0x69, 0x64, 0x49, 0x44, 0x78, 0x2e, 0x78, 0x20, 0x3a, 0x20, 0x25, 0x64, 0x2c, 0x20
        /*0023*/ 	.byte	0x67, 0x72, 0x69, 0x64, 0x49, 0x44, 0x78, 0x2e, 0x79, 0x20, 0x3a, 0x20, 0x25, 0x64, 0x0a, 0x00
.L_1:


//--------------------- .nv.shared.reserved.0     --------------------------
	.section	.nv.shared.reserved.0,"aw",@nobits
	.weak		__nv_reservedSMEM_offset_0_alias
	.size		__nv_reservedSMEM_offset_0_alias, 0, 64
	.other		__nv_reservedSMEM_offset_0_alias,@"STO_CUDA_RESERVED_SHARED STV_DEFAULT"
__nv_reservedSMEM_offset_0_alias:
	.zero		0
	.zero		64


//--------------------- .nv.constant0._Z15print_threadIdxv --------------------------
	.section	.nv.constant0._Z15print_threadIdxv,"a",@progbits
	.sectionflags	@""
	.align	4
.nv.constant0._Z15print_threadIdxv:
	.zero		896


//--------------------- .nv.constant0._Z10hello_cudav --------------------------
	.section	.nv.constant0._Z10hello_cudav,"a",@progbits
	.sectionflags	@""
	.align	4
.nv.constant0._Z10hello_cudav:
	.zero		896


//--------------------- SYMBOLS --------------------------

	.type		.nv.reservedSmem.offset0,@object
	.size		.nv.reservedSmem.offset0,0x4
	.type		vprintf,@function
